//
// Generated by NVIDIA NVVM Compiler
//
// Compiler Build ID: CL-36424714
// Cuda compilation tools, release 13.0, V13.0.88
// Based on NVVM 20.0.0
//

.version 9.0
.target sm_100
.address_size 64

	// .globl	_Z17vector_add_gpu_1dPfS_S_i

.visible .entry _Z17vector_add_gpu_1dPfS_S_i(
	.param .u64 .ptr .align 1 _Z17vector_add_gpu_1dPfS_S_i_param_0,
	.param .u64 .ptr .align 1 _Z17vector_add_gpu_1dPfS_S_i_param_1,
	.param .u64 .ptr .align 1 _Z17vector_add_gpu_1dPfS_S_i_param_2,
	.param .u32 _Z17vector_add_gpu_1dPfS_S_i_param_3
)
{
	.reg .pred 	%p<2>;
	.reg .b32 	%r<6>;
	.reg .b32 	%f<4>;
	.reg .b64 	%rd<11>;

	ld.param.u64 	%rd1, [_Z17vector_add_gpu_1dPfS_S_i_param_0];
	ld.param.u64 	%rd2, [_Z17vector_add_gpu_1dPfS_S_i_param_1];
	ld.param.u64 	%rd3, [_Z17vector_add_gpu_1dPfS_S_i_param_2];
	ld.param.u32 	%r2, [_Z17vector_add_gpu_1dPfS_S_i_param_3];
	mov.u32 	%r3, %ctaid.x;
	mov.u32 	%r4, %ntid.x;
	mov.u32 	%r5, %tid.x;
	mad.lo.s32 	%r1, %r3, %r4, %r5;
	setp.ge.s32 	%p1, %r1, %r2;
	@%p1 bra 	$L__BB0_2;
	cvta.to.global.u64 	%rd4, %rd1;
	cvta.to.global.u64 	%rd5, %rd2;
	cvta.to.global.u64 	%rd6, %rd3;
	mul.wide.s32 	%rd7, %r1, 4;
	add.s64 	%rd8, %rd4, %rd7;
	ld.global.f32 	%f1, [%rd8];
	add.s64 	%rd9, %rd5, %rd7;
	ld.global.f32 	%f2, [%rd9];
	add.f32 	%f3, %f1, %f2;
	add.s64 	%rd10, %rd6, %rd7;
	st.global.f32 	[%rd10], %f3;
$L__BB0_2:
	ret;

}


// ===== COMPILED SASS (sm_100) =====

	.target	sm_100

	.elftype	@"ET_EXEC"


//--------------------- .note.nv.tkinfo           --------------------------
	.section	.note.nv.tkinfo,"",@"SHT_NOTE"
	.sectionflags	@"SHF_NOTE_NV_TKINFO"
	.tkinfo
        /*0018*/ 	.word	0x00000002
        /*0030*/ 	.string	""
        /*0030*/ 	.string	"ptxas"
        /*0030*/ 	.string	"Cuda compilation tools, release 13.0, V13.0.88"
        /*0030*/ 	.string	"Build cuda_13.0.r13.0/compiler.36424714_0"
        /*0030*/ 	.string	"-arch sm_100 -m 64 "



//--------------------- .note.nv.cuinfo           --------------------------
	.section	.note.nv.cuinfo,"",@"SHT_NOTE"
	.sectionflags	@"SHF_NOTE_NV_CUINFO"
        /*0018*/ 	.short	0x0002
        /*001a*/ 	.short	0x0064
        /*001c*/ 	.short	0x0082
	.zero		2


//--------------------- .nv.info                  --------------------------
	.section	.nv.info,"",@"SHT_CUDA_INFO"
	.align	4


	//----- nvinfo : EIATTR_REGCOUNT
	.align		4
        /*0000*/ 	.byte	0x04, 0x2f
        /*0002*/ 	.short	(.L_1 - .L_0)
	.align		4
.L_0:
        /*0004*/ 	.word	index@(_Z17vector_add_gpu_1dPfS_S_i)
        /*0008*/ 	.word	0x0000000c


	//----- nvinfo : EIATTR_FRAME_SIZE
	.align		4
.L_1:
        /*000c*/ 	.byte	0x04, 0x11
        /*000e*/ 	.short	(.L_3 - .L_2)
	.align		4
.L_2:
        /*0010*/ 	.word	index@(_Z17vector_add_gpu_1dPfS_S_i)
        /*0014*/ 	.word	0x00000000


	//----- nvinfo : EIATTR_MIN_STACK_SIZE
	.align		4
.L_3:
        /*0018*/ 	.byte	0x04, 0x12
        /*001a*/ 	.short	(.L_5 - .L_4)
	.align		4
.L_4:
        /*001c*/ 	.word	index@(_Z17vector_add_gpu_1dPfS_S_i)
        /*0020*/ 	.word	0x00000000
.L_5:


//--------------------- .nv.compat                --------------------------
	.section	.nv.compat,"",@"SHT_CUDA_COMPAT_INFO"
	.align	4
        /*0000*/ 	.byte	0x02, 0x09, 0x00, 0x00, 0x02, 0x02, 0x01, 0x00, 0x02, 0x05, 0x05, 0x00, 0x03, 0x07, 0x01, 0x01
        /*0010*/ 	.byte	0x02, 0x03, 0x00, 0x00, 0x02, 0x06, 0x01, 0x00, 0x04, 0x0b, 0x08, 0x00, 0x09, 0x00, 0x00, 0x00
        /*0020*/ 	.byte	0x00, 0x00, 0x00, 0x00


//--------------------- .nv.info._Z17vector_add_gpu_1dPfS_S_i --------------------------
	.section	.nv.info._Z17vector_add_gpu_1dPfS_S_i,"",@"SHT_CUDA_INFO"
	.sectionflags	@""
	.align	4


	//----- nvinfo : EIATTR_CUDA_API_VERSION
	.align		4
        /*0000*/ 	.byte	0x04, 0x37
        /*0002*/ 	.short	(.L_7 - .L_6)
.L_6:
        /*0004*/ 	.word	0x00000082


	//----- nvinfo : EIATTR_KPARAM_INFO
	.align		4
.L_7:
        /*0008*/ 	.byte	0x04, 0x17
        /*000a*/ 	.short	(.L_9 - .L_8)
.L_8:
        /*000c*/ 	.word	0x00000000
        /*0010*/ 	.short	0x0003
        /*0012*/ 	.short	0x0018
        /*0014*/ 	.byte	0x00, 0xf0, 0x11, 0x00


	//----- nvinfo : EIATTR_KPARAM_INFO
	.align		4
.L_9:
        /*0018*/ 	.byte	0x04, 0x17
        /*001a*/ 	.short	(.L_11 - .L_10)
.L_10:
        /*001c*/ 	.word	0x00000000
        /*0020*/ 	.short	0x0002
        /*0022*/ 	.short	0x0010
        /*0024*/ 	.byte	0x00, 0xf5, 0x21, 0x00


	//----- nvinfo : EIATTR_KPARAM_INFO
	.align		4
.L_11:
        /*0028*/ 	.byte	0x04, 0x17
        /*002a*/ 	.short	(.L_13 - .L_12)
.L_12:
        /*002c*/ 	.word	0x00000000
        /*0030*/ 	.short	0x0001
        /*0032*/ 	.short	0x0008
        /*0034*/ 	.byte	0x00, 0xf5, 0x21, 0x00


	//----- nvinfo : EIATTR_KPARAM_INFO
	.align		4
.L_13:
        /*0038*/ 	.byte	0x04, 0x17
        /*003a*/ 	.short	(.L_15 - .L_14)
.L_14:
        /*003c*/ 	.word	0x00000000
        /*0040*/ 	.short	0x0000
        /*0042*/ 	.short	0x0000
        /*0044*/ 	.byte	0x00, 0xf5, 0x21, 0x00


	//----- nvinfo : EIATTR_SPARSE_MMA_MASK
	.align		4
.L_15:
        /*0048*/ 	.byte	0x03, 0x50
        /*004a*/ 	.short	0x0000


	//----- nvinfo : EIATTR_MAXREG_COUNT
	.align		4
        /*004c*/ 	.byte	0x03, 0x1b
        /*004e*/ 	.short	0x00ff


	//----- nvinfo : EIATTR_MERCURY_ISA_VERSION
	.align		4
        /*0050*/ 	.byte	0x03, 0x5f
        /*0052*/ 	.short	0x0101


	//----- nvinfo : EIATTR_VRC_CTA_INIT_COUNT
	.align		4
        /*0054*/ 	.byte	0x02, 0x4a
	.zero		1
	.zero		1


	//----- nvinfo : EIATTR_EXIT_INSTR_OFFSETS
	.align		4
        /*0058*/ 	.byte	0x04, 0x1c
        /*005a*/ 	.short	(.L_17 - .L_16)


	//   ....[0]....
.L_16:
        /*005c*/ 	.word	0x00000070


	//   ....[1]....
        /*0060*/ 	.word	0x00000130


	//----- nvinfo : EIATTR_CBANK_PARAM_SIZE
	.align		4
.L_17:
        /*0064*/ 	.byte	0x03, 0x19
        /*0066*/ 	.short	0x001c


	//----- nvinfo : EIATTR_PARAM_CBANK
	.align		4
        /*0068*/ 	.byte	0x04, 0x0a
        /*006a*/ 	.short	(.L_19 - .L_18)
	.align		4
.L_18:
        /*006c*/ 	.word	index@(.nv.constant0._Z17vector_add_gpu_1dPfS_S_i)
        /*0070*/ 	.short	0x0380
        /*0072*/ 	.short	0x001c


	//----- nvinfo : EIATTR_SW_WAR
	.align		4
.L_19:
        /*0074*/ 	.byte	0x04, 0x36
        /*0076*/ 	.short	(.L_21 - .L_20)
.L_20:
        /*0078*/ 	.word	0x00000008
.L_21:


//--------------------- .nv.callgraph             --------------------------
	.section	.nv.callgraph,"",@"SHT_CUDA_CALLGRAPH"
	.align	4
	.sectionentsize	8
	.align		4
        /*0000*/ 	.word	0x00000000
	.align		4
        /*0004*/ 	.word	0xffffffff
	.align		4
        /*0008*/ 	.word	0x00000000
	.align		4
        /*000c*/ 	.word	0xfffffffe
	.align		4
        /*0010*/ 	.word	0x00000000
	.align		4
        /*0014*/ 	.word	0xfffffffd
	.align		4
        /*0018*/ 	.word	0x00000000
	.align		4
        /*001c*/ 	.word	0xfffffffc


//--------------------- .text._Z17vector_add_gpu_1dPfS_S_i --------------------------
	.section	.text._Z17vector_add_gpu_1dPfS_S_i,"ax",@progbits
	.align	128
        .global         _Z17vector_add_gpu_1dPfS_S_i
        .type           _Z17vector_add_gpu_1dPfS_S_i,@function
        .size           _Z17vector_add_gpu_1dPfS_S_i,(.L_x_1 - _Z17vector_add_gpu_1dPfS_S_i)
        .other          _Z17vector_add_gpu_1dPfS_S_i,@"STO_CUDA_ENTRY STV_DEFAULT"
_Z17vector_add_gpu_1dPfS_S_i:
.text._Z17vector_add_gpu_1dPfS_S_i:
[----:B------:R-:W-:Y:S01]  /*0000*/  LDC R1, c[0x0][0x37c] ;  /* 0x0000df00ff017b82 */ /* 0x000fe20000000800 */
[----:B------:R-:W0:Y:S07]  /*0010*/  S2R R0, SR_TID.X ;  /* 0x0000000000007919 */ /* 0x000e2e0000002100 */
[----:B------:R-:W0:Y:S01]  /*0020*/  S2UR UR4, SR_CTAID.X ;  /* 0x00000000000479c3 */ /* 0x000e220000002500 */
[----:B------:R-:W1:Y:S07]  /*0030*/  LDCU UR5, c[0x0][0x398] ;  /* 0x00007300ff0577ac */ /* 0x000e6e0008000800 */
[----:B------:R-:W0:Y:S02]  /*0040*/  LDC R9, c[0x0][0x360] ;  /* 0x0000d800ff097b82 */ /* 0x000e240000000800 */
[----:B0-----:R-:W-:-:S05]  /*0050*/  IMAD R9, R9, UR4, R0 ;  /* 0x0000000409097c24 */ /* 0x001fca000f8e0200 */
[----:B-1----:R-:W-:-:S13]  /*0060*/  ISETP.GE.AND P0, PT, R9, UR5, PT ;  /* 0x0000000509007c0c */ /* 0x002fda000bf06270 */
[----:B------:R-:W-:Y:S05]  /*0070*/  @P0 EXIT ;  /* 0x000000000000094d */ /* 0x000fea0003800000 */
[----:B------:R-:W0:Y:S01]  /*0080*/  LDC.64 R2, c[0x0][0x380] ;  /* 0x0000e000ff027b82 */ /* 0x000e220000000a00 */
[----:B------:R-:W1:Y:S07]  /*0090*/  LDCU.64 UR4, c[0x0][0x358] ;  /* 0x00006b00ff0477ac */ /* 0x000e6e0008000a00 */
[----:B------:R-:W2:Y:S08]  /*00a0*/  LDC.64 R4, c[0x0][0x388] ;  /* 0x0000e200ff047b82 */ /* 0x000eb00000000a00 */
[----:B------:R-:W3:Y:S01]  /*00b0*/  LDC.64 R6, c[0x0][0x390] ;  /* 0x0000e400ff067b82 */ /* 0x000ee20000000a00 */
[----:B0-----:R-:W-:-:S06]  /*00c0*/  IMAD.WIDE R2, R9, 0x4, R2 ;  /* 0x0000000409027825 */ /* 0x001fcc00078e0202 */
[----:B-1----:R-:W4:Y:S01]  /*00d0*/  LDG.E R2, desc[UR4][R2.64] ;  /* 0x0000000402027981 */ /* 0x002f22000c1e1900 */
[----:B--2---:R-:W-:-:S06]  /*00e0*/  IMAD.WIDE R4, R9, 0x4, R4 ;  /* 0x0000000409047825 */ /* 0x004fcc00078e0204 */
[----:B------:R-:W4:Y:S01]  /*00f0*/  LDG.E R5, desc[UR4][R4.64] ;  /* 0x0000000404057981 */ /* 0x000f22000c1e1900 */
[----:B---3--:R-:W-:-:S04]  /*0100*/  IMAD.WIDE R6, R9, 0x4, R6 ;  /* 0x0000000409067825 */ /* 0x008fc800078e0206 */
[----:B----4-:R-:W-:-:S05]  /*0110*/  FADD R9, R2, R5 ;  /* 0x0000000502097221 */ /* 0x010fca0000000000 */
[----:B------:R-:W-:Y:S01]  /*0120*/  STG.E desc[UR4][R6.64], R9 ;  /* 0x0000000906007986 */ /* 0x000fe2000c101904 */
[----:B------:R-:W-:Y:S05]  /*0130*/  EXIT ;  /* 0x000000000000794d */ /* 0x000fea0003800000 */
.L_x_0:
[----:B------:R-:W-:-:S00]  /*0140*/  BRA `(.L_x_0) ;  /* 0xfffffffc00fc7947 */ /* 0x000fc0000383ffff */
[----:B------:R-:W-:-:S00]  /*0150*/  NOP ;  /* 0x0000000000007918 */ /* 0x000fc00000000000 */
        /* <DEDUP_REMOVED lines=10> */
.L_x_1:


//--------------------- .nv.shared.reserved.0     --------------------------
	.section	.nv.shared.reserved.0,"aw",@nobits
	.weak		__nv_reservedSMEM_offset_0_alias
	.size		__nv_reservedSMEM_offset_0_alias, 0, 64
	.other		__nv_reservedSMEM_offset_0_alias,@"STO_CUDA_RESERVED_SHARED STV_DEFAULT"
__nv_reservedSMEM_offset_0_alias:
	.zero		0
	.zero		64


//--------------------- .nv.constant0._Z17vector_add_gpu_1dPfS_S_i --------------------------
	.section	.nv.constant0._Z17vector_add_gpu_1dPfS_S_i,"a",@progbits
	.sectionflags	@""
	.align	4
.nv.constant0._Z17vector_add_gpu_1dPfS_S_i:
	.zero		924


//--------------------- SYMBOLS --------------------------

	.type		.nv.reservedSmem.offset0,@object
	.size		.nv.reservedSmem.offset0,0x4
